	.headerflags	@"EF_CUDA_TEXMODE_UNIFIED EF_CUDA_64BIT_ADDRESS EF_CUDA_ACCELERATORS EF_CUDA_SM90 EF_CUDA_VIRTUAL_SM(EF_CUDA_SM90)"
	.elftype	@"ET_EXEC"


//--------------------- .nv.info                  --------------------------
	.section	.nv.info,"",@"SHT_CUDA_INFO"
	.align	4


	//----- nvinfo : EIATTR_REGCOUNT
	.align		4
        /*0000*/ 	.byte	0x04, 0x2f
        /*0002*/ 	.short	(.L_1 - .L_0)
	.align		4
.L_0:
        /*0004*/ 	.word	index@(triton_poi_fused_convolution_max_pool2d_with_indices_relu_sgn_sub_21)
        /*0008*/ 	.word	0x0000001e


	//----- nvinfo : EIATTR_MIN_STACK_SIZE
	.align		4
.L_1:
        /*000c*/ 	.byte	0x04, 0x12
        /*000e*/ 	.short	(.L_3 - .L_2)
	.align		4
.L_2:
        /*0010*/ 	.word	index@(triton_poi_fused_convolution_max_pool2d_with_indices_relu_sgn_sub_21)
        /*0014*/ 	.word	0x00000000


	//----- nvinfo : EIATTR_FRAME_SIZE
	.align		4
.L_3:
        /*0018*/ 	.byte	0x04, 0x11
        /*001a*/ 	.short	(.L_5 - .L_4)
	.align		4
.L_4:
        /*001c*/ 	.word	index@(triton_poi_fused_convolution_max_pool2d_with_indices_relu_sgn_sub_21)
        /*0020*/ 	.word	0x00000000


	//----- nvinfo : EIATTR_MIN_STACK_SIZE
	.align		4
.L_5:
        /*0024*/ 	.byte	0x04, 0x12
        /*0026*/ 	.short	(.L_7 - .L_6)
	.align		4
.L_6:
        /*0028*/ 	.word	index@(triton_poi_fused_convolution_max_pool2d_with_indices_relu_sgn_sub_21)
        /*002c*/ 	.word	0x00000000
.L_7:


//--------------------- .nv.info.triton_poi_fused_convolution_max_pool2d_with_indices_relu_sgn_sub_21 --------------------------
	.section	.nv.info.triton_poi_fused_convolution_max_pool2d_with_indices_relu_sgn_sub_21,"",@"SHT_CUDA_INFO"
	.sectionflags	@""
	.align	4


	//----- nvinfo : EIATTR_CUDA_API_VERSION
	.align		4
        /*0000*/ 	.byte	0x04, 0x37
        /*0002*/ 	.short	(.L_9 - .L_8)
.L_8:
        /*0004*/ 	.word	0x0000007c


	//----- nvinfo : EIATTR_KPARAM_INFO
	.align		4
.L_9:
        /*0008*/ 	.byte	0x04, 0x17
        /*000a*/ 	.short	(.L_11 - .L_10)
.L_10:
        /*000c*/ 	.word	0x00000000
        /*0010*/ 	.short	0x0004
        /*0012*/ 	.short	0x0020
        /*0014*/ 	.byte	0x00, 0xf0, 0x11, 0x00


	//----- nvinfo : EIATTR_KPARAM_INFO
	.align		4
.L_11:
        /*0018*/ 	.byte	0x04, 0x17
        /*001a*/ 	.short	(.L_13 - .L_12)
.L_12:
        /*001c*/ 	.word	0x00000000
        /*0020*/ 	.short	0x0003
        /*0022*/ 	.short	0x0018
        /*0024*/ 	.byte	0x00, 0xf4, 0x21, 0x00


	//----- nvinfo : EIATTR_KPARAM_INFO
	.align		4
.L_13:
        /*0028*/ 	.byte	0x04, 0x17
        /*002a*/ 	.short	(.L_15 - .L_14)
.L_14:
        /*002c*/ 	.word	0x00000000
        /*0030*/ 	.short	0x0002
        /*0032*/ 	.short	0x0010
        /*0034*/ 	.byte	0x00, 0xf4, 0x21, 0x00


	//----- nvinfo : EIATTR_KPARAM_INFO
	.align		4
.L_15:
        /*0038*/ 	.byte	0x04, 0x17
        /*003a*/ 	.short	(.L_17 - .L_16)
.L_16:
        /*003c*/ 	.word	0x00000000
        /*0040*/ 	.short	0x0001
        /*0042*/ 	.short	0x0008
        /*0044*/ 	.byte	0x00, 0xf4, 0x21, 0x00


	//----- nvinfo : EIATTR_KPARAM_INFO
	.align		4
.L_17:
        /*0048*/ 	.byte	0x04, 0x17
        /*004a*/ 	.short	(.L_19 - .L_18)
.L_18:
        /*004c*/ 	.word	0x00000000
        /*0050*/ 	.short	0x0000
        /*0052*/ 	.short	0x0000
        /*0054*/ 	.byte	0x00, 0xf4, 0x21, 0x00


	//----- nvinfo : EIATTR_SPARSE_MMA_MASK
	.align		4
.L_19:
        /*0058*/ 	.byte	0x03, 0x50
        /*005a*/ 	.short	0x0000


	//----- nvinfo : EIATTR_MAXREG_COUNT
	.align		4
        /*005c*/ 	.byte	0x03, 0x1b
        /*005e*/ 	.short	0x00ff


	//----- nvinfo : EIATTR_EXIT_INSTR_OFFSETS
	.align		4
        /*0060*/ 	.byte	0x04, 0x1c
        /*0062*/ 	.short	(.L_21 - .L_20)


	//   ....[0]....
.L_20:
        /*0064*/ 	.word	0x000008d0


	//----- nvinfo : EIATTR_REQNTID
	.align		4
.L_21:
        /*0068*/ 	.byte	0x04, 0x10
        /*006a*/ 	.short	(.L_23 - .L_22)
.L_22:
        /*006c*/ 	.word	0x00000080
        /*0070*/ 	.word	0x00000001
        /*0074*/ 	.word	0x00000001


	//----- nvinfo : EIATTR_CBANK_PARAM_SIZE
	.align		4
.L_23:
        /*0078*/ 	.byte	0x03, 0x19
        /*007a*/ 	.short	0x0024


	//----- nvinfo : EIATTR_PARAM_CBANK
	.align		4
        /*007c*/ 	.byte	0x04, 0x0a
        /*007e*/ 	.short	(.L_25 - .L_24)
	.align		4
.L_24:
        /*0080*/ 	.word	index@(.nv.constant0.triton_poi_fused_convolution_max_pool2d_with_indices_relu_sgn_sub_21)
        /*0084*/ 	.short	0x0210
        /*0086*/ 	.short	0x0024


	//----- nvinfo : EIATTR_SW_WAR
	.align		4
.L_25:
        /*0088*/ 	.byte	0x04, 0x36
        /*008a*/ 	.short	(.L_27 - .L_26)
.L_26:
        /*008c*/ 	.word	0x00000008
.L_27:


//--------------------- .nv.callgraph             --------------------------
	.section	.nv.callgraph,"",@"SHT_CUDA_CALLGRAPH"
	.align	4
	.sectionentsize	8
	.align		4
        /*0000*/ 	.word	0x00000000
	.align		4
        /*0004*/ 	.word	0xffffffff
	.align		4
        /*0008*/ 	.word	0x00000000
	.align		4
        /*000c*/ 	.word	0xfffffffe
	.align		4
        /*0010*/ 	.word	0x00000000
	.align		4
        /*0014*/ 	.word	0xfffffffd
	.align		4
        /*0018*/ 	.word	0x00000000
	.align		4
        /*001c*/ 	.word	0xfffffffc


//--------------------- .text.triton_poi_fused_convolution_max_pool2d_with_indices_relu_sgn_sub_21 --------------------------
	.section	.text.triton_poi_fused_convolution_max_pool2d_with_indices_relu_sgn_sub_21,"ax",@progbits
	.align	128
        .global         triton_poi_fused_convolution_max_pool2d_with_indices_relu_sgn_sub_21
        .type           triton_poi_fused_convolution_max_pool2d_with_indices_relu_sgn_sub_21,@function
        .size           triton_poi_fused_convolution_max_pool2d_with_indices_relu_sgn_sub_21,(.L_x_1 - triton_poi_fused_convolution_max_pool2d_with_indices_relu_sgn_sub_21)
        .other          triton_poi_fused_convolution_max_pool2d_with_indices_relu_sgn_sub_21,@"STO_CUDA_ENTRY STV_DEFAULT"
triton_poi_fused_convolution_max_pool2d_with_indices_relu_sgn_sub_21:
.text.triton_poi_fused_convolution_max_pool2d_with_indices_relu_sgn_sub_21:
[----:B------:R-:W-:Y:S01]  /*0000*/  LDC R1, c[0x0][0x28] ;  /* 0x00000a00ff017b82 */ /* 0x000fe20000000800 */
[----:B------:R-:W1:Y:S07]  /*0010*/  S2R R0, SR_TID.X ;  /* 0x0000000000007919 */ /* 0x000e6e0000002100 */
[----:B------:R-:W2:Y:S01]  /*0020*/  LDC.64 R8, c[0x0][0x220] ;  /* 0x00008800ff087b82 */ /* 0x000ea20000000a00 */
[----:B------:R-:W-:Y:S01]  /*0030*/  ULDC.64 UR4, c[0x0][0x208] ;  /* 0x0000820000047ab9 */ /* 0x000fe20000000a00 */
[----:B------:R-:W3:Y:S06]  /*0040*/  S2R R3, SR_CTAID.X ;  /* 0x0000000000037919 */ /* 0x000eec0000002500 */
[----:B------:R-:W4:Y:S08]  /*0050*/  LDC.64 R26, c[0x0][0x210] ;  /* 0x00008400ff1a7b82 */ /* 0x000f300000000a00 */
[----:B------:R-:W5:Y:S01]  /*0060*/  LDC.64 R24, c[0x0][0x218] ;  /* 0x00008600ff187b82 */ /* 0x000f620000000a00 */
[----:B-1----:R-:W-:Y:S01]  /*0070*/  IMAD.SHL.U32 R0, R0, 0x4, RZ ;  /* 0x0000000400007824 */ /* 0x002fe200078e00ff */
[----:B---3--:R-:W-:-:S04]  /*0080*/  SHF.R.S32.HI R2, RZ, 0x15, R3 ;  /* 0x00000015ff027819 */ /* 0x008fc80000011403 */
[----:B------:R-:W-:-:S05]  /*0090*/  LOP3.LUT R0, R0, 0x1fc, RZ, 0xc0, !PT ;  /* 0x000001fc00007812 */ /* 0x000fca00078ec0ff */
[----:B------:R-:W-:Y:S01]  /*00a0*/  IMAD R0, R3, 0x400, R0 ;  /* 0x0000040003007824 */ /* 0x000fe200078e0200 */
[----:B------:R-:W-:-:S03]  /*00b0*/  SGXT R3, R2, 0x1 ;  /* 0x000000010203781a */ /* 0x000fc60000000200 */
[----:B----4-:R-:W-:Y:S01]  /*00c0*/  IMAD.WIDE R26, R0, 0x4, R26 ;  /* 0x00000004001a7825 */ /* 0x010fe200078e021a */
[----:B------:R-:W-:-:S04]  /*00d0*/  LEA.HI R3, R3, R0, RZ, 0x8 ;  /* 0x0000000003037211 */ /* 0x000fc800078f40ff */
[----:B------:R-:W-:Y:S01]  /*00e0*/  LOP3.LUT R3, R3, 0xffffff00, RZ, 0xc0, !PT ;  /* 0xffffff0003037812 */ /* 0x000fe200078ec0ff */
[C---:B-----5:R-:W-:Y:S01]  /*00f0*/  IMAD.WIDE R24, R0.reuse, 0x4, R24 ;  /* 0x0000000400187825 */ /* 0x060fe200078e0218 */
[----:B------:R-:W3:Y:S03]  /*0100*/  LDG.E.128 R20, desc[UR4][R26.64] ;  /* 0x000000041a147981 */ /* 0x000ee6000c1e1d00 */
[----:B------:R-:W-:Y:S01]  /*0110*/  IMAD.IADD R3, R0, 0x1, -R3 ;  /* 0x0000000100037824 */ /* 0x000fe200078e0a03 */
[----:B------:R-:W4:Y:S03]  /*0120*/  LDG.E.128 R12, desc[UR4][R24.64] ;  /* 0x00000004180c7981 */ /* 0x000f26000c1e1d00 */
[----:B--2---:R-:W-:Y:S01]  /*0130*/  IMAD.WIDE R8, R3, 0x4, R8 ;  /* 0x0000000403087825 */ /* 0x004fe200078e0208 */
[----:B------:R-:W2:Y:S04]  /*0140*/  LDG.E.128 R4, desc[UR4][R24.64+0x800] ;  /* 0x0008000418047981 */ /* 0x000ea8000c1e1d00 */
[----:B------:R-:W5:Y:S04]  /*0150*/  LDG.E.128 R16, desc[UR4][R26.64+0x800] ;  /* 0x000800041a107981 */ /* 0x000f68000c1e1d00 */
[----:B------:R-:W3:Y:S02]  /*0160*/  LDG.E.EL.128 R8, desc[UR4][R8.64] ;  /* 0x0000000408087981 */ /* 0x000ee4000c2e1d00 */
[----:B---3--:R-:W-:Y:S01]  /*0170*/  FSETP.GEU.AND P4, PT, R11, -R23, PT ;  /* 0x800000170b00720b */ /* 0x008fe20003f8e000 */
[----:B------:R-:W-:Y:S01]  /*0180*/  FADD R23, R23, R11 ;  /* 0x0000000b17177221 */ /* 0x000fe20000000000 */
[----:B----4-:R-:W-:Y:S01]  /*0190*/  FSETP.GEU.AND P0, PT, R15, -R11, PT ;  /* 0x8000000b0f00720b */ /* 0x010fe20003f0e000 */
[----:B------:R-:W-:Y:S01]  /*01a0*/  FADD R15, R11, R15 ;  /* 0x0000000f0b0f7221 */ /* 0x000fe20000000000 */
[----:B------:R-:W-:Y:S01]  /*01b0*/  FSETP.GEU.AND P3, PT, R10, -R22, PT ;  /* 0x800000160a00720b */ /* 0x000fe20003f6e000 */
[----:B------:R-:W-:Y:S01]  /*01c0*/  FADD R22, R22, R10 ;  /* 0x0000000a16167221 */ /* 0x000fe20000000000 */
[----:B------:R-:W-:Y:S01]  /*01d0*/  FSETP.GEU.AND P1, PT, R8, -R20, PT ;  /* 0x800000140800720b */ /* 0x000fe20003f2e000 */
[----:B------:R-:W-:Y:S01]  /*01e0*/  FADD R20, R20, R8 ;  /* 0x0000000814147221 */ /* 0x000fe20000000000 */
[----:B------:R-:W-:-:S02]  /*01f0*/  FSEL R23, R23, RZ, P4 ;  /* 0x000000ff17177208 */ /* 0x000fc40002000000 */
[----:B------:R-:W-:Y:S02]  /*0200*/  FSEL R15, R15, RZ, P0 ;  /* 0x000000ff0f0f7208 */ /* 0x000fe40000000000 */
[----:B------:R-:W-:Y:S01]  /*0210*/  FSETP.GEU.AND P0, PT, R12, -R8, PT ;  /* 0x800000080c00720b */ /* 0x000fe20003f0e000 */
[----:B------:R-:W-:Y:S01]  /*0220*/  FADD R12, R8, R12 ;  /* 0x0000000c080c7221 */ /* 0x000fe20000000000 */
[----:B------:R-:W-:Y:S02]  /*0230*/  FSEL R22, R22, RZ, P3 ;  /* 0x000000ff16167208 */ /* 0x000fe40001800000 */
[----:B------:R-:W-:Y:S01]  /*0240*/  FSETP.GEU.AND P2, PT, R9, -R21, PT ;  /* 0x800000150900720b */ /* 0x000fe20003f4e000 */
[----:B------:R-:W-:Y:S01]  /*0250*/  FADD R21, R21, R9 ;  /* 0x0000000915157221 */ /* 0x000fe20000000000 */
[----:B------:R-:W-:Y:S02]  /*0260*/  FSEL R20, R20, RZ, P1 ;  /* 0x000000ff14147208 */ /* 0x000fe40000800000 */
[----:B------:R-:W-:-:S02]  /*0270*/  FSETP.GT.AND P3, PT, R15, R23, PT ;  /* 0x000000170f00720b */ /* 0x000fc40003f64000 */
[----:B------:R-:W-:Y:S01]  /*0280*/  FSETP.GEU.AND P1, PT, R14, -R10, PT ;  /* 0x8000000a0e00720b */ /* 0x000fe20003f2e000 */
[----:B------:R-:W-:Y:S01]  /*0290*/  FADD R14, R10, R14 ;  /* 0x0000000e0a0e7221 */ /* 0x000fe20000000000 */
[----:B------:R-:W-:Y:S02]  /*02a0*/  FSEL R12, R12, RZ, P0 ;  /* 0x000000ff0c0c7208 */ /* 0x000fe40000000000 */
[----:B------:R-:W-:Y:S02]  /*02b0*/  FSEL R21, R21, RZ, P2 ;  /* 0x000000ff15157208 */ /* 0x000fe40001000000 */
[----:B------:R-:W-:Y:S02]  /*02c0*/  FSETP.GEU.AND P6, PT, R15, R23, PT ;  /* 0x000000170f00720b */ /* 0x000fe40003fce000 */
[----:B------:R-:W-:Y:S02]  /*02d0*/  FSEL R14, R14, RZ, P1 ;  /* 0x000000ff0e0e7208 */ /* 0x000fe40000800000 */
[----:B------:R-:W-:-:S02]  /*02e0*/  FSETP.GT.AND P2, PT, R12, R20, PT ;  /* 0x000000140c00720b */ /* 0x000fc40003f44000 */
[----:B------:R-:W-:Y:S01]  /*02f0*/  FSETP.GEU.AND P5, PT, R13, -R9, PT ;  /* 0x800000090d00720b */ /* 0x000fe20003fae000 */
[----:B------:R-:W-:Y:S01]  /*0300*/  FADD R13, R9, R13 ;  /* 0x0000000d090d7221 */ /* 0x000fe20000000000 */
[----:B------:R-:W-:Y:S01]  /*0310*/  FSETP.GT.AND P4, PT, R15, R23, PT ;  /* 0x000000170f00720b */ /* 0x000fe20003f84000 */
[----:B------:R1:W-:Y:S01]  /*0320*/  STG.E.128 desc[UR4][R26.64], R20 ;  /* 0x000000141a007986 */ /* 0x0003e2000c101d04 */
[CC--:B------:R-:W-:Y:S02]  /*0330*/  FSETP.GT.AND P0, PT, R14.reuse, R22.reuse, PT ;  /* 0x000000160e00720b */ /* 0x0c0fe40003f04000 */
[----:B------:R-:W-:Y:S02]  /*0340*/  FSETP.GEU.AND P1, PT, R14, R22, PT ;  /* 0x000000160e00720b */ /* 0x000fe40003f2e000 */
[----:B------:R-:W-:Y:S02]  /*0350*/  SEL R2, RZ, 0x1, !P4 ;  /* 0x00000001ff027807 */ /* 0x000fe40006000000 */
[----:B------:R-:W-:-:S04]  /*0360*/  FSEL R13, R13, RZ, P5 ;  /* 0x000000ff0d0d7208 */ /* 0x000fc80002800000 */
[CC--:B------:R-:W-:Y:S01]  /*0370*/  FSETP.GT.AND P4, PT, R13.reuse, R21.reuse, PT ;  /* 0x000000150d00720b */ /* 0x0c0fe20003f84000 */
[----:B-1----:R-:W-:Y:S02]  /*0380*/  IMAD.MOV.U32 R22, RZ, RZ, RZ ;  /* 0x000000ffff167224 */ /* 0x002fe400078e00ff */
[----:B------:R-:W-:Y:S01]  /*0390*/  @!P3 IMAD.MOV R22, RZ, RZ, -0x1 ;  /* 0xffffffffff16b424 */ /* 0x000fe200078e02ff */
[----:B------:R-:W-:Y:S01]  /*03a0*/  FSETP.GEU.AND P3, PT, R12, R20, PT ;  /* 0x000000140c00720b */ /* 0x000fe20003f6e000 */
[----:B------:R-:W-:Y:S01]  /*03b0*/  @P6 IMAD.MOV R22, RZ, RZ, R2 ;  /* 0x000000ffff166224 */ /* 0x000fe200078e0202 */
[----:B------:R-:W-:Y:S01]  /*03c0*/  FSETP.GEU.AND P5, PT, R13, R21, PT ;  /* 0x000000150d00720b */ /* 0x000fe20003fae000 */
[----:B------:R-:W-:Y:S01]  /*03d0*/  IMAD.MOV.U32 R20, RZ, RZ, RZ ;  /* 0x000000ffff147224 */ /* 0x000fe200078e00ff */
[----:B--2---:R-:W-:Y:S01]  /*03e0*/  FSETP.GEU.AND P6, PT, R7, -R11, PT ;  /* 0x8000000b0700720b */ /* 0x004fe20003fce000 */
[C---:B------:R-:W-:Y:S01]  /*03f0*/  FADD R21, R11.reuse, R7 ;  /* 0x000000070b157221 */ /* 0x040fe20000000000 */
[----:B------:R-:W-:Y:S01]  /*0400*/  SEL R7, RZ, 0x1, !P2 ;  /* 0x00000001ff077807 */ /* 0x000fe20005000000 */
[----:B------:R-:W-:Y:S01]  /*0410*/  @!P2 IMAD.MOV R20, RZ, RZ, -0x1 ;  /* 0xffffffffff14a424 */ /* 0x000fe200078e02ff */
[----:B-----5:R-:W-:Y:S01]  /*0420*/  FSETP.GEU.AND P2, PT, R11, -R19, PT ;  /* 0x800000130b00720b */ /* 0x020fe20003f4e000 */
[----:B------:R-:W-:Y:S01]  /*0430*/  FADD R19, R19, R11 ;  /* 0x0000000b13137221 */ /* 0x000fe20000000000 */
[----:B------:R-:W-:-:S02]  /*0440*/  SEL R11, RZ, 0x1, !P0 ;  /* 0x00000001ff0b7807 */ /* 0x000fc40004000000 */
[----:B------:R-:W-:Y:S01]  /*0450*/  CS2R R2, SRZ ;  /* 0x0000000000027805 */ /* 0x000fe2000001ff00 */
[----:B------:R-:W-:Y:S01]  /*0460*/  @P3 IMAD.MOV R20, RZ, RZ, R7 ;  /* 0x000000ffff143224 */ /* 0x000fe200078e0207 */
[----:B------:R-:W-:Y:S01]  /*0470*/  SEL R7, RZ, 0x1, !P4 ;  /* 0x00000001ff077807 */ /* 0x000fe20006000000 */
[----:B------:R-:W-:Y:S02]  /*0480*/  @!P0 IMAD.MOV R2, RZ, RZ, -0x1 ;  /* 0xffffffffff028424 */ /* 0x000fe400078e02ff */
[----:B------:R-:W-:Y:S01]  /*0490*/  @P1 IMAD.MOV R2, RZ, RZ, R11 ;  /* 0x000000ffff021224 */ /* 0x000fe200078e020b */
[----:B------:R-:W-:Y:S01]  /*04a0*/  FSETP.GEU.AND P1, PT, R8, -R16, PT ;  /* 0x800000100800720b */ /* 0x000fe20003f2e000 */
[----:B------:R-:W-:Y:S01]  /*04b0*/  FADD R16, R16, R8 ;  /* 0x0000000810107221 */ /* 0x000fe20000000000 */
[----:B------:R-:W-:Y:S01]  /*04c0*/  FSETP.GEU.AND P0, PT, R4, -R8, PT ;  /* 0x800000080400720b */ /* 0x000fe20003f0e000 */
[----:B------:R-:W-:Y:S02]  /*04d0*/  @!P4 IMAD.MOV R3, RZ, RZ, -0x1 ;  /* 0xffffffffff03c424 */ /* 0x000fe400078e02ff */
[----:B------:R-:W-:Y:S01]  /*04e0*/  FADD R8, R8, R4 ;  /* 0x0000000408087221 */ /* 0x000fe20000000000 */
[----:B------:R-:W-:Y:S01]  /*04f0*/  @P5 IMAD.MOV R3, RZ, RZ, R7 ;  /* 0x000000ffff035224 */ /* 0x000fe200078e0207 */
[----:B------:R-:W-:Y:S01]  /*0500*/  FSETP.GEU.AND P5, PT, R10, -R18, PT ;  /* 0x800000120a00720b */ /* 0x000fe20003fae000 */
[----:B------:R-:W-:Y:S01]  /*0510*/  FADD R18, R18, R10 ;  /* 0x0000000a12127221 */ /* 0x000fe20000000000 */
[----:B------:R-:W-:-:S02]  /*0520*/  FSEL R16, R16, RZ, P1 ;  /* 0x000000ff10107208 */ /* 0x000fc40000800000 */
[----:B------:R-:W-:Y:S02]  /*0530*/  FSEL R8, R8, RZ, P0 ;  /* 0x000000ff08087208 */ /* 0x000fe40000000000 */
[----:B------:R-:W-:Y:S01]  /*0540*/  FSETP.GEU.AND P4, PT, R9, -R17, PT ;  /* 0x800000110900720b */ /* 0x000fe20003f8e000 */
[----:B------:R-:W-:Y:S01]  /*0550*/  FADD R17, R17, R9 ;  /* 0x0000000911117221 */ /* 0x000fe20000000000 */
[----:B------:R-:W-:Y:S02]  /*0560*/  FSEL R19, R19, RZ, P2 ;  /* 0x000000ff13137208 */ /* 0x000fe40001000000 */
[----:B------:R-:W-:Y:S02]  /*0570*/  FSEL R18, R18, RZ, P5 ;  /* 0x000000ff12127208 */ /* 0x000fe40002800000 */
[----:B------:R-:W-:Y:S01]  /*0580*/  FSETP.GEU.AND P2, PT, R5, -R9, PT ;  /* 0x800000090500720b */ /* 0x000fe20003f4e000 */
[----:B------:R-:W-:Y:S01]  /*0590*/  FADD R9, R9, R5 ;  /* 0x0000000509097221 */ /* 0x000fe20000000000 */
[----:B------:R-:W-:-:S02]  /*05a0*/  FSETP.GT.AND P5, PT, R8, R16, PT ;  /* 0x000000100800720b */ /* 0x000fc40003fa4000 */
[----:B------:R-:W-:Y:S01]  /*05b0*/  FSETP.GEU.AND P3, PT, R6, -R10, PT ;  /* 0x8000000a0600720b */ /* 0x000fe20003f6e000 */
[----:B------:R-:W-:Y:S01]  /*05c0*/  FADD R6, R10, R6 ;  /* 0x000000060a067221 */ /* 0x000fe20000000000 */
[CC--:B------:R-:W-:Y:S02]  /*05d0*/  FSETP.GEU.AND P1, PT, R8.reuse, R16.reuse, PT ;  /* 0x000000100800720b */ /* 0x0c0fe40003f2e000 */
[----:B------:R-:W-:Y:S02]  /*05e0*/  FSEL R17, R17, RZ, P4 ;  /* 0x000000ff11117208 */ /* 0x000fe40002000000 */
[----:B------:R-:W-:Y:S02]  /*05f0*/  FSEL R9, R9, RZ, P2 ;  /* 0x000000ff09097208 */ /* 0x000fe40001000000 */
[----:B------:R-:W-:Y:S02]  /*0600*/  FSETP.GT.AND P0, PT, R8, R16, PT ;  /* 0x000000100800720b */ /* 0x000fe40003f04000 */
[----:B------:R-:W-:-:S02]  /*0610*/  FSEL R10, R6, RZ, P3 ;  /* 0x000000ff060a7208 */ /* 0x000fc40001800000 */
[CC--:B------:R-:W-:Y:S01]  /*0620*/  FSETP.GT.AND P3, PT, R9.reuse, R17.reuse, PT ;  /* 0x000000110900720b */ /* 0x0c0fe20003f64000 */
[----:B------:R1:W-:Y:S01]  /*0630*/  STG.E.128 desc[UR4][R26.64+0x800], R16 ;  /* 0x000800101a007986 */ /* 0x0003e2000c101d04 */
[CC--:B------:R-:W-:Y:S01]  /*0640*/  FSETP.GEU.AND P2, PT, R9.reuse, R17.reuse, PT ;  /* 0x000000110900720b */ /* 0x0c0fe20003f4e000 */
[----:B------:R-:W-:Y:S02]  /*0650*/  IMAD.MOV.U32 R4, RZ, RZ, R20 ;  /* 0x000000ffff047224 */ /* 0x000fe400078e0014 */
[----:B------:R-:W-:Y:S01]  /*0660*/  IMAD.MOV.U32 R20, RZ, RZ, RZ ;  /* 0x000000ffff147224 */ /* 0x000fe200078e00ff */
[----:B------:R-:W-:Y:S01]  /*0670*/  FSETP.GT.AND P4, PT, R9, R17, PT ;  /* 0x000000110900720b */ /* 0x000fe20003f84000 */
[----:B------:R-:W-:Y:S01]  /*0680*/  @!P5 IMAD.MOV R20, RZ, RZ, -0x1 ;  /* 0xffffffffff14d424 */ /* 0x000fe200078e02ff */
[CC--:B------:R-:W-:Y:S02]  /*0690*/  FSETP.GT.AND P5, PT, R10.reuse, R18.reuse, PT ;  /* 0x000000120a00720b */ /* 0x0c0fe40003fa4000 */
[----:B------:R-:W-:Y:S01]  /*06a0*/  FSEL R11, R21, RZ, P6 ;  /* 0x000000ff150b7208 */ /* 0x000fe20003000000 */
[----:B------:R-:W-:Y:S01]  /*06b0*/  IMAD.MOV.U32 R6, RZ, RZ, R2 ;  /* 0x000000ffff067224 */ /* 0x000fe200078e0002 */
[----:B------:R-:W-:-:S02]  /*06c0*/  FSETP.GT.AND P6, PT, R10, R18, PT ;  /* 0x000000120a00720b */ /* 0x000fc40003fc4000 */
[----:B-1----:R-:W-:Y:S02]  /*06d0*/  SEL R16, RZ, 0x1, !P0 ;  /* 0x00000001ff107807 */ /* 0x002fe40004000000 */
[----:B------:R-:W-:-:S03]  /*06e0*/  FSETP.GEU.AND P0, PT, R10, R18, PT ;  /* 0x000000120a00720b */ /* 0x000fc60003f0e000 */
[----:B------:R-:W-:Y:S01]  /*06f0*/  @P1 IMAD.MOV R20, RZ, RZ, R16 ;  /* 0x000000ffff141224 */ /* 0x000fe200078e0210 */
[----:B------:R-:W-:Y:S01]  /*0700*/  SEL R16, RZ, 0x1, !P4 ;  /* 0x00000001ff107807 */ /* 0x000fe20006000000 */
[----:B------:R-:W-:Y:S01]  /*0710*/  IMAD.MOV.U32 R2, RZ, RZ, RZ ;  /* 0x000000ffff027224 */ /* 0x000fe200078e00ff */
[----:B------:R1:W-:Y:S01]  /*0720*/  I2F.S16 R5, R3 ;  /* 0x0000000300057306 */ /* 0x0003e20000101400 */
[----:B------:R-:W-:Y:S01]  /*0730*/  @!P3 IMAD.MOV R2, RZ, RZ, -0x1 ;  /* 0xffffffffff02b424 */ /* 0x000fe200078e02ff */
[CC--:B------:R-:W-:Y:S01]  /*0740*/  FSETP.GT.AND P1, PT, R11.reuse, R19.reuse, PT ;  /* 0x000000130b00720b */ /* 0x0c0fe20003f24000 */
[----:B------:R-:W-:Y:S01]  /*0750*/  @P2 IMAD.MOV R2, RZ, RZ, R16 ;  /* 0x000000ffff022224 */ /* 0x000fe200078e0210 */
[----:B------:R-:W-:Y:S01]  /*0760*/  FSETP.GEU.AND P3, PT, R11, R19, PT ;  /* 0x000000130b00720b */ /* 0x000fe20003f6e000 */
[----:B------:R-:W-:Y:S01]  /*0770*/  IMAD.MOV.U32 R21, RZ, RZ, RZ ;  /* 0x000000ffff157224 */ /* 0x000fe200078e00ff */
[----:B-1----:R-:W-:Y:S01]  /*0780*/  SEL R3, RZ, 0x1, !P6 ;  /* 0x00000001ff037807 */ /* 0x002fe20007000000 */
[----:B------:R-:W-:-:S02]  /*0790*/  @!P5 IMAD.MOV R21, RZ, RZ, -0x1 ;  /* 0xffffffffff15d424 */ /* 0x000fc400078e02ff */
[----:B------:R-:W-:Y:S02]  /*07a0*/  IMAD.MOV.U32 R17, RZ, RZ, R2 ;  /* 0x000000ffff117224 */ /* 0x000fe400078e0002 */
[----:B------:R-:W-:Y:S02]  /*07b0*/  @P0 IMAD.MOV R21, RZ, RZ, R3 ;  /* 0x000000ffff150224 */ /* 0x000fe400078e0203 */
[----:B------:R-:W1:Y:S01]  /*07c0*/  LDC.64 R2, c[0x0][0x228] ;  /* 0x00008a00ff027b82 */ /* 0x000e620000000a00 */
[----:B------:R-:W-:Y:S01]  /*07d0*/  SEL R18, RZ, 0x1, !P1 ;  /* 0x00000001ff127807 */ /* 0x000fe20004800000 */
[----:B------:R-:W-:Y:S02]  /*07e0*/  IMAD.MOV.U32 R19, RZ, RZ, RZ ;  /* 0x000000ffff137224 */ /* 0x000fe400078e00ff */
[----:B------:R-:W-:Y:S02]  /*07f0*/  @!P1 IMAD.MOV R19, RZ, RZ, -0x1 ;  /* 0xffffffffff139424 */ /* 0x000fe400078e02ff */
[----:B------:R-:W-:Y:S01]  /*0800*/  @P3 IMAD.MOV R19, RZ, RZ, R18 ;  /* 0x000000ffff133224 */ /* 0x000fe200078e0212 */
[----:B------:R-:W-:Y:S08]  /*0810*/  I2F.S16 R7, R22 ;  /* 0x0000001600077306 */ /* 0x000ff00000101400 */
[----:B------:R-:W-:Y:S08]  /*0820*/  I2F.S16 R4, R4 ;  /* 0x0000000400047306 */ /* 0x000ff00000101400 */
[----:B------:R-:W2:Y:S08]  /*0830*/  I2F.S16 R6, R6 ;  /* 0x0000000600067306 */ /* 0x000eb00000101400 */
[----:B------:R-:W-:Y:S08]  /*0840*/  I2F.S16 R16, R20 ;  /* 0x0000001400107306 */ /* 0x000ff00000101400 */
[----:B------:R-:W-:Y:S08]  /*0850*/  I2F.S16 R17, R17 ;  /* 0x0000001100117306 */ /* 0x000ff00000101400 */
[----:B------:R-:W-:Y:S08]  /*0860*/  I2F.S16 R18, R21 ;  /* 0x0000001500127306 */ /* 0x000ff00000101400 */
[----:B------:R-:W3:Y:S01]  /*0870*/  I2F.S16 R19, R19 ;  /* 0x0000001300137306 */ /* 0x000ee20000101400 */
[----:B-1----:R-:W-:Y:S01]  /*0880*/  IMAD.WIDE R2, R0, 0x4, R2 ;  /* 0x0000000400027825 */ /* 0x002fe200078e0202 */
[----:B------:R-:W-:Y:S04]  /*0890*/  STG.E.128 desc[UR4][R24.64], R12 ;  /* 0x0000000c18007986 */ /* 0x000fe8000c101d04 */
[----:B------:R-:W-:Y:S04]  /*08a0*/  STG.E.128 desc[UR4][R24.64+0x800], R8 ;  /* 0x0008000818007986 */ /* 0x000fe8000c101d04 */
[----:B--2---:R-:W-:Y:S04]  /*08b0*/  STG.E.128 desc[UR4][R2.64], R4 ;  /* 0x0000000402007986 */ /* 0x004fe8000c101d04 */
[----:B---3--:R-:W-:Y:S01]  /*08c0*/  STG.E.128 desc[UR4][R2.64+0x800], R16 ;  /* 0x0008001002007986 */ /* 0x008fe2000c101d04 */
[----:B------:R-:W-:Y:S05]  /*08d0*/  EXIT ;  /* 0x000000000000794d */ /* 0x000fea0003800000 */
.L_x_0:
[----:B------:R-:W-:-:S00]  /*08e0*/  BRA `(.L_x_0) ;  /* 0xfffffffc00fc7947 */ /* 0x000fc0000383ffff */
[----:B------:R-:W-:-:S00]  /*08f0*/  NOP ;  /* 0x0000000000007918 */ /* 0x000fc00000000000 */
        /* <DEDUP_REMOVED lines=8> */
.L_x_1:


//--------------------- .nv.constant0.triton_poi_fused_convolution_max_pool2d_with_indices_relu_sgn_sub_21 --------------------------
	.section	.nv.constant0.triton_poi_fused_convolution_max_pool2d_with_indices_relu_sgn_sub_21,"a",@progbits
	.sectionflags	@""
	.align	4
.nv.constant0.triton_poi_fused_convolution_max_pool2d_with_indices_relu_sgn_sub_21:
	.zero		564
